//
// Generated by NVIDIA NVVM Compiler
//
// Compiler Build ID: CL-36424714
// Cuda compilation tools, release 13.0, V13.0.88
// Based on NVVM 20.0.0
//

.version 9.0
.target sm_100
.address_size 64

	// .globl	_Z9addKernelPKfS0_Pfmii

.visible .entry _Z9addKernelPKfS0_Pfmii(
	.param .u64 .ptr .align 1 _Z9addKernelPKfS0_Pfmii_param_0,
	.param .u64 .ptr .align 1 _Z9addKernelPKfS0_Pfmii_param_1,
	.param .u64 .ptr .align 1 _Z9addKernelPKfS0_Pfmii_param_2,
	.param .u64 _Z9addKernelPKfS0_Pfmii_param_3,
	.param .u32 _Z9addKernelPKfS0_Pfmii_param_4,
	.param .u32 _Z9addKernelPKfS0_Pfmii_param_5
)
{
	.reg .pred 	%p<4>;
	.reg .b32 	%r<13>;
	.reg .b32 	%f<4>;
	.reg .b64 	%rd<13>;

	ld.param.u64 	%rd1, [_Z9addKernelPKfS0_Pfmii_param_0];
	ld.param.u64 	%rd2, [_Z9addKernelPKfS0_Pfmii_param_1];
	ld.param.u64 	%rd3, [_Z9addKernelPKfS0_Pfmii_param_2];
	ld.param.u64 	%rd4, [_Z9addKernelPKfS0_Pfmii_param_3];
	ld.param.u32 	%r3, [_Z9addKernelPKfS0_Pfmii_param_4];
	ld.param.u32 	%r4, [_Z9addKernelPKfS0_Pfmii_param_5];
	mov.u32 	%r5, %ctaid.y;
	mov.u32 	%r6, %ntid.y;
	mov.u32 	%r7, %tid.y;
	mad.lo.s32 	%r1, %r5, %r6, %r7;
	mov.u32 	%r8, %ctaid.x;
	mov.u32 	%r9, %ntid.x;
	mov.u32 	%r10, %tid.x;
	mad.lo.s32 	%r2, %r8, %r9, %r10;
	setp.ge.s32 	%p1, %r1, %r4;
	setp.ge.s32 	%p2, %r2, %r3;
	or.pred  	%p3, %p2, %p1;
	@%p3 bra 	$L__BB0_2;
	cvta.to.global.u64 	%rd5, %rd1;
	cvta.to.global.u64 	%rd6, %rd2;
	cvta.to.global.u64 	%rd7, %rd3;
	shr.u64 	%rd8, %rd4, 2;
	cvt.u32.u64 	%r11, %rd8;
	mad.lo.s32 	%r12, %r1, %r11, %r2;
	mul.wide.s32 	%rd9, %r12, 4;
	add.s64 	%rd10, %rd5, %rd9;
	ld.global.f32 	%f1, [%rd10];
	add.s64 	%rd11, %rd6, %rd9;
	ld.global.f32 	%f2, [%rd11];
	add.f32 	%f3, %f1, %f2;
	add.s64 	%rd12, %rd7, %rd9;
	st.global.f32 	[%rd12], %f3;
$L__BB0_2:
	ret;

}


// ===== COMPILED SASS (sm_100) =====

	.target	sm_100

	.elftype	@"ET_EXEC"


//--------------------- .note.nv.tkinfo           --------------------------
	.section	.note.nv.tkinfo,"",@"SHT_NOTE"
	.sectionflags	@"SHF_NOTE_NV_TKINFO"
	.tkinfo
        /*0018*/ 	.word	0x00000002
        /*0030*/ 	.string	""
        /*0030*/ 	.string	"ptxas"
        /*0030*/ 	.string	"Cuda compilation tools, release 13.0, V13.0.88"
        /*0030*/ 	.string	"Build cuda_13.0.r13.0/compiler.36424714_0"
        /*0030*/ 	.string	"-arch sm_100 -m 64 "



//--------------------- .note.nv.cuinfo           --------------------------
	.section	.note.nv.cuinfo,"",@"SHT_NOTE"
	.sectionflags	@"SHF_NOTE_NV_CUINFO"
        /*0018*/ 	.short	0x0002
        /*001a*/ 	.short	0x0064
        /*001c*/ 	.short	0x0082
	.zero		2


//--------------------- .nv.info                  --------------------------
	.section	.nv.info,"",@"SHT_CUDA_INFO"
	.align	4


	//----- nvinfo : EIATTR_REGCOUNT
	.align		4
        /*0000*/ 	.byte	0x04, 0x2f
        /*0002*/ 	.short	(.L_1 - .L_0)
	.align		4
.L_0:
        /*0004*/ 	.word	index@(_Z9addKernelPKfS0_Pfmii)
        /*0008*/ 	.word	0x0000000c


	//----- nvinfo : EIATTR_FRAME_SIZE
	.align		4
.L_1:
        /*000c*/ 	.byte	0x04, 0x11
        /*000e*/ 	.short	(.L_3 - .L_2)
	.align		4
.L_2:
        /*0010*/ 	.word	index@(_Z9addKernelPKfS0_Pfmii)
        /*0014*/ 	.word	0x00000000


	//----- nvinfo : EIATTR_MIN_STACK_SIZE
	.align		4
.L_3:
        /*0018*/ 	.byte	0x04, 0x12
        /*001a*/ 	.short	(.L_5 - .L_4)
	.align		4
.L_4:
        /*001c*/ 	.word	index@(_Z9addKernelPKfS0_Pfmii)
        /*0020*/ 	.word	0x00000000
.L_5:


//--------------------- .nv.compat                --------------------------
	.section	.nv.compat,"",@"SHT_CUDA_COMPAT_INFO"
	.align	4
        /*0000*/ 	.byte	0x02, 0x09, 0x00, 0x00, 0x02, 0x02, 0x01, 0x00, 0x02, 0x05, 0x05, 0x00, 0x03, 0x07, 0x01, 0x01
        /*0010*/ 	.byte	0x02, 0x03, 0x00, 0x00, 0x02, 0x06, 0x01, 0x00, 0x04, 0x0b, 0x08, 0x00, 0x09, 0x00, 0x00, 0x00
        /*0020*/ 	.byte	0x00, 0x00, 0x00, 0x00


//--------------------- .nv.info._Z9addKernelPKfS0_Pfmii --------------------------
	.section	.nv.info._Z9addKernelPKfS0_Pfmii,"",@"SHT_CUDA_INFO"
	.sectionflags	@""
	.align	4


	//----- nvinfo : EIATTR_CUDA_API_VERSION
	.align		4
        /*0000*/ 	.byte	0x04, 0x37
        /*0002*/ 	.short	(.L_7 - .L_6)
.L_6:
        /*0004*/ 	.word	0x00000082


	//----- nvinfo : EIATTR_KPARAM_INFO
	.align		4
.L_7:
        /*0008*/ 	.byte	0x04, 0x17
        /*000a*/ 	.short	(.L_9 - .L_8)
.L_8:
        /*000c*/ 	.word	0x00000000
        /*0010*/ 	.short	0x0005
        /*0012*/ 	.short	0x0024
        /*0014*/ 	.byte	0x00, 0xf0, 0x11, 0x00


	//----- nvinfo : EIATTR_KPARAM_INFO
	.align		4
.L_9:
        /*0018*/ 	.byte	0x04, 0x17
        /*001a*/ 	.short	(.L_11 - .L_10)
.L_10:
        /*001c*/ 	.word	0x00000000
        /*0020*/ 	.short	0x0004
        /*0022*/ 	.short	0x0020
        /*0024*/ 	.byte	0x00, 0xf0, 0x11, 0x00


	//----- nvinfo : EIATTR_KPARAM_INFO
	.align		4
.L_11:
        /*0028*/ 	.byte	0x04, 0x17
        /*002a*/ 	.short	(.L_13 - .L_12)
.L_12:
        /*002c*/ 	.word	0x00000000
        /*0030*/ 	.short	0x0003
        /*0032*/ 	.short	0x0018
        /*0034*/ 	.byte	0x00, 0xf0, 0x21, 0x00


	//----- nvinfo : EIATTR_KPARAM_INFO
	.align		4
.L_13:
        /*0038*/ 	.byte	0x04, 0x17
        /*003a*/ 	.short	(.L_15 - .L_14)
.L_14:
        /*003c*/ 	.word	0x00000000
        /*0040*/ 	.short	0x0002
        /*0042*/ 	.short	0x0010
        /*0044*/ 	.byte	0x00, 0xf5, 0x21, 0x00


	//----- nvinfo : EIATTR_KPARAM_INFO
	.align		4
.L_15:
        /*0048*/ 	.byte	0x04, 0x17
        /*004a*/ 	.short	(.L_17 - .L_16)
.L_16:
        /*004c*/ 	.word	0x00000000
        /*0050*/ 	.short	0x0001
        /*0052*/ 	.short	0x0008
        /*0054*/ 	.byte	0x00, 0xf5, 0x21, 0x00


	//----- nvinfo : EIATTR_KPARAM_INFO
	.align		4
.L_17:
        /*0058*/ 	.byte	0x04, 0x17
        /*005a*/ 	.short	(.L_19 - .L_18)
.L_18:
        /*005c*/ 	.word	0x00000000
        /*0060*/ 	.short	0x0000
        /*0062*/ 	.short	0x0000
        /*0064*/ 	.byte	0x00, 0xf5, 0x21, 0x00


	//----- nvinfo : EIATTR_SPARSE_MMA_MASK
	.align		4
.L_19:
        /*0068*/ 	.byte	0x03, 0x50
        /*006a*/ 	.short	0x0000


	//----- nvinfo : EIATTR_MAXREG_COUNT
	.align		4
        /*006c*/ 	.byte	0x03, 0x1b
        /*006e*/ 	.short	0x00ff


	//----- nvinfo : EIATTR_MERCURY_ISA_VERSION
	.align		4
        /*0070*/ 	.byte	0x03, 0x5f
        /*0072*/ 	.short	0x0101


	//----- nvinfo : EIATTR_VRC_CTA_INIT_COUNT
	.align		4
        /*0074*/ 	.byte	0x02, 0x4a
	.zero		1
	.zero		1


	//----- nvinfo : EIATTR_EXIT_INSTR_OFFSETS
	.align		4
        /*0078*/ 	.byte	0x04, 0x1c
        /*007a*/ 	.short	(.L_21 - .L_20)


	//   ....[0]....
.L_20:
        /*007c*/ 	.word	0x000000c0


	//   ....[1]....
        /*0080*/ 	.word	0x000001b0


	//----- nvinfo : EIATTR_CBANK_PARAM_SIZE
	.align		4
.L_21:
        /*0084*/ 	.byte	0x03, 0x19
        /*0086*/ 	.short	0x0028


	//----- nvinfo : EIATTR_PARAM_CBANK
	.align		4
        /*0088*/ 	.byte	0x04, 0x0a
        /*008a*/ 	.short	(.L_23 - .L_22)
	.align		4
.L_22:
        /*008c*/ 	.word	index@(.nv.constant0._Z9addKernelPKfS0_Pfmii)
        /*0090*/ 	.short	0x0380
        /*0092*/ 	.short	0x0028


	//----- nvinfo : EIATTR_SW_WAR
	.align		4
.L_23:
        /*0094*/ 	.byte	0x04, 0x36
        /*0096*/ 	.short	(.L_25 - .L_24)
.L_24:
        /*0098*/ 	.word	0x00000008
.L_25:


//--------------------- .nv.callgraph             --------------------------
	.section	.nv.callgraph,"",@"SHT_CUDA_CALLGRAPH"
	.align	4
	.sectionentsize	8
	.align		4
        /*0000*/ 	.word	0x00000000
	.align		4
        /*0004*/ 	.word	0xffffffff
	.align		4
        /*0008*/ 	.word	0x00000000
	.align		4
        /*000c*/ 	.word	0xfffffffe
	.align		4
        /*0010*/ 	.word	0x00000000
	.align		4
        /*0014*/ 	.word	0xfffffffd
	.align		4
        /*0018*/ 	.word	0x00000000
	.align		4
        /*001c*/ 	.word	0xfffffffc


//--------------------- .text._Z9addKernelPKfS0_Pfmii --------------------------
	.section	.text._Z9addKernelPKfS0_Pfmii,"ax",@progbits
	.align	128
        .global         _Z9addKernelPKfS0_Pfmii
        .type           _Z9addKernelPKfS0_Pfmii,@function
        .size           _Z9addKernelPKfS0_Pfmii,(.L_x_1 - _Z9addKernelPKfS0_Pfmii)
        .other          _Z9addKernelPKfS0_Pfmii,@"STO_CUDA_ENTRY STV_DEFAULT"
_Z9addKernelPKfS0_Pfmii:
.text._Z9addKernelPKfS0_Pfmii:
[----:B------:R-:W-:Y:S01]  /*0000*/  LDC R1, c[0x0][0x37c] ;  /* 0x0000df00ff017b82 */ /* 0x000fe20000000800 */
[----:B------:R-:W0:Y:S07]  /*0010*/  S2R R3, SR_TID.Y ;  /* 0x0000000000037919 */ /* 0x000e2e0000002200 */
[----:B------:R-:W0:Y:S01]  /*0020*/  S2UR UR4, SR_CTAID.Y ;  /* 0x00000000000479c3 */ /* 0x000e220000002600 */
[----:B------:R-:W1:Y:S01]  /*0030*/  LDCU.64 UR6, c[0x0][0x3a0] ;  /* 0x00007400ff0677ac */ /* 0x000e620008000a00 */
[----:B------:R-:W2:Y:S06]  /*0040*/  S2R R2, SR_TID.X ;  /* 0x0000000000027919 */ /* 0x000eac0000002100 */
[----:B------:R-:W0:Y:S08]  /*0050*/  LDC R0, c[0x0][0x364] ;  /* 0x0000d900ff007b82 */ /* 0x000e300000000800 */
[----:B------:R-:W2:Y:S08]  /*0060*/  S2UR UR5, SR_CTAID.X ;  /* 0x00000000000579c3 */ /* 0x000eb00000002500 */
[----:B------:R-:W2:Y:S01]  /*0070*/  LDC R7, c[0x0][0x360] ;  /* 0x0000d800ff077b82 */ /* 0x000ea20000000800 */
[----:B0-----:R-:W-:-:S05]  /*0080*/  IMAD R0, R0, UR4, R3 ;  /* 0x0000000400007c24 */ /* 0x001fca000f8e0203 */
[----:B-1----:R-:W-:Y:S01]  /*0090*/  ISETP.GE.AND P0, PT, R0, UR7, PT ;  /* 0x0000000700007c0c */ /* 0x002fe2000bf06270 */
[----:B--2---:R-:W-:-:S05]  /*00a0*/  IMAD R7, R7, UR5, R2 ;  /* 0x0000000507077c24 */ /* 0x004fca000f8e0202 */
[----:B------:R-:W-:-:S13]  /*00b0*/  ISETP.GE.OR P0, PT, R7, UR6, P0 ;  /* 0x0000000607007c0c */ /* 0x000fda0008706670 */
[----:B------:R-:W-:Y:S05]  /*00c0*/  @P0 EXIT ;  /* 0x000000000000094d */ /* 0x000fea0003800000 */
[----:B------:R-:W0:Y:S01]  /*00d0*/  LDCU.64 UR4, c[0x0][0x398] ;  /* 0x00007300ff0477ac */ /* 0x000e220008000a00 */
[----:B------:R-:W1:Y:S01]  /*00e0*/  LDC.64 R2, c[0x0][0x380] ;  /* 0x0000e000ff027b82 */ /* 0x000e620000000a00 */
[----:B------:R-:W2:Y:S07]  /*00f0*/  LDCU.64 UR6, c[0x0][0x358] ;  /* 0x00006b00ff0677ac */ /* 0x000eae0008000a00 */
[----:B------:R-:W3:Y:S01]  /*0100*/  LDC.64 R4, c[0x0][0x388] ;  /* 0x0000e200ff047b82 */ /* 0x000ee20000000a00 */
[----:B0-----:R-:W-:-:S06]  /*0110*/  USHF.R.U64 UR4, UR4, 0x2, UR5 ;  /* 0x0000000204047899 */ /* 0x001fcc0008001205 */
[----:B------:R-:W-:Y:S02]  /*0120*/  IMAD R9, R0, UR4, R7 ;  /* 0x0000000400097c24 */ /* 0x000fe4000f8e0207 */
[----:B------:R-:W0:Y:S02]  /*0130*/  LDC.64 R6, c[0x0][0x390] ;  /* 0x0000e400ff067b82 */ /* 0x000e240000000a00 */
[----:B-1----:R-:W-:-:S04]  /*0140*/  IMAD.WIDE R2, R9, 0x4, R2 ;  /* 0x0000000409027825 */ /* 0x002fc800078e0202 */
[C---:B---3--:R-:W-:Y:S02]  /*0150*/  IMAD.WIDE R4, R9.reuse, 0x4, R4 ;  /* 0x0000000409047825 */ /* 0x048fe400078e0204 */
[----:B--2---:R-:W2:Y:S04]  /*0160*/  LDG.E R2, desc[UR6][R2.64] ;  /* 0x0000000602027981 */ /* 0x004ea8000c1e1900 */
[----:B------:R-:W2:Y:S01]  /*0170*/  LDG.E R5, desc[UR6][R4.64] ;  /* 0x0000000604057981 */ /* 0x000ea2000c1e1900 */
[----:B0-----:R-:W-:-:S04]  /*0180*/  IMAD.WIDE R6, R9, 0x4, R6 ;  /* 0x0000000409067825 */ /* 0x001fc800078e0206 */
[----:B--2---:R-:W-:-:S05]  /*0190*/  FADD R9, R2, R5 ;  /* 0x0000000502097221 */ /* 0x004fca0000000000 */
[----:B------:R-:W-:Y:S01]  /*01a0*/  STG.E desc[UR6][R6.64], R9 ;  /* 0x0000000906007986 */ /* 0x000fe2000c101906 */
[----:B------:R-:W-:Y:S05]  /*01b0*/  EXIT ;  /* 0x000000000000794d */ /* 0x000fea0003800000 */
.L_x_0:
[----:B------:R-:W-:-:S00]  /*01c0*/  BRA `(.L_x_0) ;  /* 0xfffffffc00fc7947 */ /* 0x000fc0000383ffff */
[----:B------:R-:W-:-:S00]  /*01d0*/  NOP ;  /* 0x0000000000007918 */ /* 0x000fc00000000000 */
        /* <DEDUP_REMOVED lines=10> */
.L_x_1:


//--------------------- .nv.shared.reserved.0     --------------------------
	.section	.nv.shared.reserved.0,"aw",@nobits
	.weak		__nv_reservedSMEM_offset_0_alias
	.size		__nv_reservedSMEM_offset_0_alias, 0, 64
	.other		__nv_reservedSMEM_offset_0_alias,@"STO_CUDA_RESERVED_SHARED STV_DEFAULT"
__nv_reservedSMEM_offset_0_alias:
	.zero		0
	.zero		64


//--------------------- .nv.constant0._Z9addKernelPKfS0_Pfmii --------------------------
	.section	.nv.constant0._Z9addKernelPKfS0_Pfmii,"a",@progbits
	.sectionflags	@""
	.align	4
.nv.constant0._Z9addKernelPKfS0_Pfmii:
	.zero		936


//--------------------- SYMBOLS --------------------------

	.type		.nv.reservedSmem.offset0,@object
	.size		.nv.reservedSmem.offset0,0x4
